//
// Generated by NVIDIA NVVM Compiler
//
// Compiler Build ID: CL-36424714
// Cuda compilation tools, release 13.0, V13.0.88
// Based on NVVM 20.0.0
//

.version 9.0
.target sm_100
.address_size 64

	// .globl	_Z6squarePfii

.visible .entry _Z6squarePfii(
	.param .u64 .ptr .align 1 _Z6squarePfii_param_0,
	.param .u32 _Z6squarePfii_param_1,
	.param .u32 _Z6squarePfii_param_2
)
{
	.reg .pred 	%p<25>;
	.reg .b32 	%r<88>;
	.reg .b32 	%f<31>;
	.reg .b64 	%rd<33>;

	ld.param.u64 	%rd2, [_Z6squarePfii_param_0];
	ld.param.u32 	%r59, [_Z6squarePfii_param_1];
	ld.param.u32 	%r60, [_Z6squarePfii_param_2];
	cvta.to.global.u64 	%rd1, %rd2;
	mov.u32 	%r1, %ctaid.x;
	mov.u32 	%r2, %ntid.x;
	mov.u32 	%r3, %tid.x;
	mov.u32 	%r4, %nctaid.x;
	setp.lt.s32 	%p1, %r59, 1;
	@%p1 bra 	$L__BB0_41;
	and.b32  	%r5, %r59, 7;
	setp.lt.u32 	%p2, %r59, 8;
	mov.b32 	%r86, 0;
	@%p2 bra 	$L__BB0_20;
	and.b32  	%r86, %r59, 2147483640;
	neg.s32 	%r84, %r86;
	add.s32 	%r62, %r4, %r1;
	mad.lo.s32 	%r83, %r2, %r62, %r3;
	mul.lo.s32 	%r9, %r2, %r4;
	shl.b32 	%r10, %r9, 3;
	shl.b32 	%r63, %r4, 1;
	add.s32 	%r64, %r1, %r63;
	mad.lo.s32 	%r82, %r2, %r64, %r3;
	mad.lo.s32 	%r65, %r4, 3, %r1;
	mad.lo.s32 	%r81, %r2, %r65, %r3;
	shl.b32 	%r66, %r4, 2;
	add.s32 	%r67, %r1, %r66;
	mad.lo.s32 	%r80, %r2, %r67, %r3;
	mad.lo.s32 	%r68, %r4, 5, %r1;
	mad.lo.s32 	%r79, %r2, %r68, %r3;
	mad.lo.s32 	%r69, %r4, 6, %r1;
	mad.lo.s32 	%r78, %r2, %r69, %r3;
	mad.lo.s32 	%r70, %r4, 7, %r1;
	mad.lo.s32 	%r77, %r2, %r70, %r3;
	mad.lo.s32 	%r76, %r2, %r1, %r3;
$L__BB0_3:
	.pragma "nounroll";
	setp.ge.s32 	%p3, %r76, %r60;
	@%p3 bra 	$L__BB0_5;
	mul.wide.s32 	%rd3, %r76, 4;
	add.s64 	%rd4, %rd1, %rd3;
	ld.global.f32 	%f1, [%rd4];
	sqrt.rn.f32 	%f2, %f1;
	st.global.f32 	[%rd4], %f2;
$L__BB0_5:
	add.s32 	%r27, %r9, %r76;
	setp.ge.s32 	%p4, %r27, %r60;
	@%p4 bra 	$L__BB0_7;
	mul.wide.s32 	%rd5, %r83, 4;
	add.s64 	%rd6, %rd1, %rd5;
	ld.global.f32 	%f3, [%rd6];
	sqrt.rn.f32 	%f4, %f3;
	st.global.f32 	[%rd6], %f4;
$L__BB0_7:
	add.s32 	%r28, %r9, %r27;
	setp.ge.s32 	%p5, %r28, %r60;
	@%p5 bra 	$L__BB0_9;
	mul.wide.s32 	%rd7, %r82, 4;
	add.s64 	%rd8, %rd1, %rd7;
	ld.global.f32 	%f5, [%rd8];
	sqrt.rn.f32 	%f6, %f5;
	st.global.f32 	[%rd8], %f6;
$L__BB0_9:
	add.s32 	%r29, %r9, %r28;
	setp.ge.s32 	%p6, %r29, %r60;
	@%p6 bra 	$L__BB0_11;
	mul.wide.s32 	%rd9, %r81, 4;
	add.s64 	%rd10, %rd1, %rd9;
	ld.global.f32 	%f7, [%rd10];
	sqrt.rn.f32 	%f8, %f7;
	st.global.f32 	[%rd10], %f8;
$L__BB0_11:
	add.s32 	%r30, %r9, %r29;
	setp.ge.s32 	%p7, %r30, %r60;
	@%p7 bra 	$L__BB0_13;
	mul.wide.s32 	%rd11, %r80, 4;
	add.s64 	%rd12, %rd1, %rd11;
	ld.global.f32 	%f9, [%rd12];
	sqrt.rn.f32 	%f10, %f9;
	st.global.f32 	[%rd12], %f10;
$L__BB0_13:
	add.s32 	%r31, %r9, %r30;
	setp.ge.s32 	%p8, %r31, %r60;
	@%p8 bra 	$L__BB0_15;
	mul.wide.s32 	%rd13, %r79, 4;
	add.s64 	%rd14, %rd1, %rd13;
	ld.global.f32 	%f11, [%rd14];
	sqrt.rn.f32 	%f12, %f11;
	st.global.f32 	[%rd14], %f12;
$L__BB0_15:
	add.s32 	%r32, %r9, %r31;
	setp.ge.s32 	%p9, %r32, %r60;
	@%p9 bra 	$L__BB0_17;
	mul.wide.s32 	%rd15, %r78, 4;
	add.s64 	%rd16, %rd1, %rd15;
	ld.global.f32 	%f13, [%rd16];
	sqrt.rn.f32 	%f14, %f13;
	st.global.f32 	[%rd16], %f14;
$L__BB0_17:
	add.s32 	%r71, %r9, %r32;
	setp.ge.s32 	%p10, %r71, %r60;
	@%p10 bra 	$L__BB0_19;
	mul.wide.s32 	%rd17, %r77, 4;
	add.s64 	%rd18, %rd1, %rd17;
	ld.global.f32 	%f15, [%rd18];
	sqrt.rn.f32 	%f16, %f15;
	st.global.f32 	[%rd18], %f16;
$L__BB0_19:
	add.s32 	%r84, %r84, 8;
	add.s32 	%r83, %r83, %r10;
	add.s32 	%r82, %r82, %r10;
	add.s32 	%r81, %r81, %r10;
	add.s32 	%r80, %r80, %r10;
	add.s32 	%r79, %r79, %r10;
	add.s32 	%r78, %r78, %r10;
	add.s32 	%r77, %r77, %r10;
	add.s32 	%r76, %r76, %r10;
	setp.ne.s32 	%p11, %r84, 0;
	@%p11 bra 	$L__BB0_3;
$L__BB0_20:
	setp.eq.s32 	%p12, %r5, 0;
	@%p12 bra 	$L__BB0_41;
	and.b32  	%r43, %r59, 3;
	setp.lt.u32 	%p13, %r5, 4;
	@%p13 bra 	$L__BB0_31;
	mad.lo.s32 	%r44, %r86, %r4, %r1;
	mad.lo.s32 	%r45, %r44, %r2, %r3;
	setp.ge.s32 	%p14, %r45, %r60;
	@%p14 bra 	$L__BB0_24;
	mul.wide.s32 	%rd19, %r45, 4;
	add.s64 	%rd20, %rd1, %rd19;
	ld.global.f32 	%f17, [%rd20];
	sqrt.rn.f32 	%f18, %f17;
	st.global.f32 	[%rd20], %f18;
$L__BB0_24:
	add.s32 	%r46, %r44, %r4;
	mad.lo.s32 	%r47, %r46, %r2, %r3;
	setp.ge.s32 	%p15, %r47, %r60;
	@%p15 bra 	$L__BB0_26;
	mul.wide.s32 	%rd21, %r47, 4;
	add.s64 	%rd22, %rd1, %rd21;
	ld.global.f32 	%f19, [%rd22];
	sqrt.rn.f32 	%f20, %f19;
	st.global.f32 	[%rd22], %f20;
$L__BB0_26:
	add.s32 	%r48, %r46, %r4;
	mad.lo.s32 	%r49, %r48, %r2, %r3;
	setp.ge.s32 	%p16, %r49, %r60;
	@%p16 bra 	$L__BB0_28;
	mul.wide.s32 	%rd23, %r49, 4;
	add.s64 	%rd24, %rd1, %rd23;
	ld.global.f32 	%f21, [%rd24];
	sqrt.rn.f32 	%f22, %f21;
	st.global.f32 	[%rd24], %f22;
$L__BB0_28:
	add.s32 	%r72, %r48, %r4;
	mad.lo.s32 	%r50, %r72, %r2, %r3;
	setp.ge.s32 	%p17, %r50, %r60;
	@%p17 bra 	$L__BB0_30;
	mul.wide.s32 	%rd25, %r50, 4;
	add.s64 	%rd26, %rd1, %rd25;
	ld.global.f32 	%f23, [%rd26];
	sqrt.rn.f32 	%f24, %f23;
	st.global.f32 	[%rd26], %f24;
$L__BB0_30:
	add.s32 	%r86, %r86, 4;
$L__BB0_31:
	setp.eq.s32 	%p18, %r43, 0;
	@%p18 bra 	$L__BB0_41;
	setp.eq.s32 	%p19, %r43, 1;
	@%p19 bra 	$L__BB0_38;
	mad.lo.s32 	%r53, %r86, %r4, %r1;
	mad.lo.s32 	%r54, %r53, %r2, %r3;
	setp.ge.s32 	%p20, %r54, %r60;
	@%p20 bra 	$L__BB0_35;
	mul.wide.s32 	%rd27, %r54, 4;
	add.s64 	%rd28, %rd1, %rd27;
	ld.global.f32 	%f25, [%rd28];
	sqrt.rn.f32 	%f26, %f25;
	st.global.f32 	[%rd28], %f26;
$L__BB0_35:
	add.s32 	%r73, %r53, %r4;
	mad.lo.s32 	%r55, %r73, %r2, %r3;
	setp.ge.s32 	%p21, %r55, %r60;
	@%p21 bra 	$L__BB0_37;
	mul.wide.s32 	%rd29, %r55, 4;
	add.s64 	%rd30, %rd1, %rd29;
	ld.global.f32 	%f27, [%rd30];
	sqrt.rn.f32 	%f28, %f27;
	st.global.f32 	[%rd30], %f28;
$L__BB0_37:
	add.s32 	%r86, %r86, 2;
$L__BB0_38:
	and.b32  	%r74, %r59, 1;
	setp.eq.b32 	%p22, %r74, 1;
	not.pred 	%p23, %p22;
	@%p23 bra 	$L__BB0_41;
	mad.lo.s32 	%r75, %r86, %r4, %r1;
	mad.lo.s32 	%r58, %r75, %r2, %r3;
	setp.ge.s32 	%p24, %r58, %r60;
	@%p24 bra 	$L__BB0_41;
	mul.wide.s32 	%rd31, %r58, 4;
	add.s64 	%rd32, %rd1, %rd31;
	ld.global.f32 	%f29, [%rd32];
	sqrt.rn.f32 	%f30, %f29;
	st.global.f32 	[%rd32], %f30;
$L__BB0_41:
	ret;

}


// ===== COMPILED SASS (sm_100) =====

	.target	sm_100

	.elftype	@"ET_EXEC"


//--------------------- .note.nv.tkinfo           --------------------------
	.section	.note.nv.tkinfo,"",@"SHT_NOTE"
	.sectionflags	@"SHF_NOTE_NV_TKINFO"
	.tkinfo
        /*0018*/ 	.word	0x00000002
        /*0030*/ 	.string	""
        /*0030*/ 	.string	"ptxas"
        /*0030*/ 	.string	"Cuda compilation tools, release 13.0, V13.0.88"
        /*0030*/ 	.string	"Build cuda_13.0.r13.0/compiler.36424714_0"
        /*0030*/ 	.string	"-arch sm_100 -m 64 "



//--------------------- .note.nv.cuinfo           --------------------------
	.section	.note.nv.cuinfo,"",@"SHT_NOTE"
	.sectionflags	@"SHF_NOTE_NV_CUINFO"
        /*0018*/ 	.short	0x0002
        /*001a*/ 	.short	0x0064
        /*001c*/ 	.short	0x0082
	.zero		2


//--------------------- .nv.info                  --------------------------
	.section	.nv.info,"",@"SHT_CUDA_INFO"
	.align	4


	//----- nvinfo : EIATTR_REGCOUNT
	.align		4
        /*0000*/ 	.byte	0x04, 0x2f
        /*0002*/ 	.short	(.L_1 - .L_0)
	.align		4
.L_0:
        /*0004*/ 	.word	index@(_Z6squarePfii)
        /*0008*/ 	.word	0x0000001d


	//----- nvinfo : EIATTR_FRAME_SIZE
	.align		4
.L_1:
        /*000c*/ 	.byte	0x04, 0x11
        /*000e*/ 	.short	(.L_3 - .L_2)
	.align		4
.L_2:
        /*0010*/ 	.word	index@($__internal_0_$__cuda_sm20_sqrt_rn_f32_slowpath)
        /*0014*/ 	.word	0x00000000


	//----- nvinfo : EIATTR_FRAME_SIZE
	.align		4
.L_3:
        /*0018*/ 	.byte	0x04, 0x11
        /*001a*/ 	.short	(.L_5 - .L_4)
	.align		4
.L_4:
        /*001c*/ 	.word	index@(_Z6squarePfii)
        /*0020*/ 	.word	0x00000000


	//----- nvinfo : EIATTR_MIN_STACK_SIZE
	.align		4
.L_5:
        /*0024*/ 	.byte	0x04, 0x12
        /*0026*/ 	.short	(.L_7 - .L_6)
	.align		4
.L_6:
        /*0028*/ 	.word	index@(_Z6squarePfii)
        /*002c*/ 	.word	0x00000000
.L_7:


//--------------------- .nv.compat                --------------------------
	.section	.nv.compat,"",@"SHT_CUDA_COMPAT_INFO"
	.align	4
        /*0000*/ 	.byte	0x02, 0x09, 0x00, 0x00, 0x02, 0x02, 0x01, 0x00, 0x02, 0x05, 0x05, 0x00, 0x03, 0x07, 0x01, 0x01
        /*0010*/ 	.byte	0x02, 0x03, 0x00, 0x00, 0x02, 0x06, 0x01, 0x00, 0x04, 0x0b, 0x08, 0x00, 0x01, 0x00, 0x00, 0x00
        /*0020*/ 	.byte	0x00, 0x00, 0x00, 0x00


//--------------------- .nv.info._Z6squarePfii    --------------------------
	.section	.nv.info._Z6squarePfii,"",@"SHT_CUDA_INFO"
	.sectionflags	@""
	.align	4


	//----- nvinfo : EIATTR_CUDA_API_VERSION
	.align		4
        /*0000*/ 	.byte	0x04, 0x37
        /*0002*/ 	.short	(.L_9 - .L_8)
.L_8:
        /*0004*/ 	.word	0x00000082


	//----- nvinfo : EIATTR_KPARAM_INFO
	.align		4
.L_9:
        /*0008*/ 	.byte	0x04, 0x17
        /*000a*/ 	.short	(.L_11 - .L_10)
.L_10:
        /*000c*/ 	.word	0x00000000
        /*0010*/ 	.short	0x0002
        /*0012*/ 	.short	0x000c
        /*0014*/ 	.byte	0x00, 0xf0, 0x11, 0x00


	//----- nvinfo : EIATTR_KPARAM_INFO
	.align		4
.L_11:
        /*0018*/ 	.byte	0x04, 0x17
        /*001a*/ 	.short	(.L_13 - .L_12)
.L_12:
        /*001c*/ 	.word	0x00000000
        /*0020*/ 	.short	0x0001
        /*0022*/ 	.short	0x0008
        /*0024*/ 	.byte	0x00, 0xf0, 0x11, 0x00


	//----- nvinfo : EIATTR_KPARAM_INFO
	.align		4
.L_13:
        /*0028*/ 	.byte	0x04, 0x17
        /*002a*/ 	.short	(.L_15 - .L_14)
.L_14:
        /*002c*/ 	.word	0x00000000
        /*0030*/ 	.short	0x0000
        /*0032*/ 	.short	0x0000
        /*0034*/ 	.byte	0x00, 0xf5, 0x21, 0x00


	//----- nvinfo : EIATTR_SPARSE_MMA_MASK
	.align		4
.L_15:
        /*0038*/ 	.byte	0x03, 0x50
        /*003a*/ 	.short	0x0000


	//----- nvinfo : EIATTR_MAXREG_COUNT
	.align		4
        /*003c*/ 	.byte	0x03, 0x1b
        /*003e*/ 	.short	0x00ff


	//----- nvinfo : EIATTR_MERCURY_ISA_VERSION
	.align		4
        /*0040*/ 	.byte	0x03, 0x5f
        /*0042*/ 	.short	0x0101


	//----- nvinfo : EIATTR_VRC_CTA_INIT_COUNT
	.align		4
        /*0044*/ 	.byte	0x02, 0x4a
	.zero		1
	.zero		1


	//----- nvinfo : EIATTR_EXIT_INSTR_OFFSETS
	.align		4
        /*0048*/ 	.byte	0x04, 0x1c
        /*004a*/ 	.short	(.L_17 - .L_16)


	//   ....[0]....
.L_16:
        /*004c*/ 	.word	0x00000030


	//   ....[1]....
        /*0050*/ 	.word	0x00000dc0


	//   ....[2]....
        /*0054*/ 	.word	0x00001470


	//   ....[3]....
        /*0058*/ 	.word	0x00001800


	//   ....[4]....
        /*005c*/ 	.word	0x00001850


	//   ....[5]....
        /*0060*/ 	.word	0x00001980


	//----- nvinfo : EIATTR_CRS_STACK_SIZE
	.align		4
.L_17:
        /*0064*/ 	.byte	0x04, 0x1e
        /*0066*/ 	.short	(.L_19 - .L_18)
.L_18:
        /*0068*/ 	.word	0x00000000


	//----- nvinfo : EIATTR_CBANK_PARAM_SIZE
	.align		4
.L_19:
        /*006c*/ 	.byte	0x03, 0x19
        /*006e*/ 	.short	0x0010


	//----- nvinfo : EIATTR_PARAM_CBANK
	.align		4
        /*0070*/ 	.byte	0x04, 0x0a
        /*0072*/ 	.short	(.L_21 - .L_20)
	.align		4
.L_20:
        /*0074*/ 	.word	index@(.nv.constant0._Z6squarePfii)
        /*0078*/ 	.short	0x0380
        /*007a*/ 	.short	0x0010


	//----- nvinfo : EIATTR_SW_WAR
	.align		4
.L_21:
        /*007c*/ 	.byte	0x04, 0x36
        /*007e*/ 	.short	(.L_23 - .L_22)
.L_22:
        /*0080*/ 	.word	0x00000008
.L_23:


//--------------------- .nv.callgraph             --------------------------
	.section	.nv.callgraph,"",@"SHT_CUDA_CALLGRAPH"
	.align	4
	.sectionentsize	8
	.align		4
        /*0000*/ 	.word	0x00000000
	.align		4
        /*0004*/ 	.word	0xffffffff
	.align		4
        /*0008*/ 	.word	0x00000000
	.align		4
        /*000c*/ 	.word	0xfffffffe
	.align		4
        /*0010*/ 	.word	0x00000000
	.align		4
        /*0014*/ 	.word	0xfffffffd
	.align		4
        /*0018*/ 	.word	0x00000000
	.align		4
        /*001c*/ 	.word	0xfffffffc


//--------------------- .text._Z6squarePfii       --------------------------
	.section	.text._Z6squarePfii,"ax",@progbits
	.align	128
        .global         _Z6squarePfii
        .type           _Z6squarePfii,@function
        .size           _Z6squarePfii,(.L_x_79 - _Z6squarePfii)
        .other          _Z6squarePfii,@"STO_CUDA_ENTRY STV_DEFAULT"
_Z6squarePfii:
.text._Z6squarePfii:
[----:B------:R-:W-:Y:S08]  /*0000*/  LDC R1, c[0x0][0x37c] ;  /* 0x0000df00ff017b82 */ /* 0x000ff00000000800 */
[----:B------:R-:W0:Y:S02]  /*0010*/  LDC R0, c[0x0][0x388] ;  /* 0x0000e200ff007b82 */ /* 0x000e240000000800 */
[----:B0-----:R-:W-:-:S13]  /*0020*/  ISETP.GE.AND P0, PT, R0, 0x1, PT ;  /* 0x000000010000780c */ /* 0x001fda0003f06270 */
[----:B------:R-:W-:Y:S05]  /*0030*/  @!P0 EXIT ;  /* 0x000000000000894d */ /* 0x000fea0003800000 */
[----:B------:R-:W0:Y:S01]  /*0040*/  LDCU UR5, c[0x0][0x360] ;  /* 0x00006c00ff0577ac */ /* 0x000e220008000800 */
[----:B------:R-:W1:Y:S01]  /*0050*/  S2R R3, SR_CTAID.X ;  /* 0x0000000000037919 */ /* 0x000e620000002500 */
[----:B------:R-:W2:Y:S01]  /*0060*/  LDC R5, c[0x0][0x370] ;  /* 0x0000dc00ff057b82 */ /* 0x000ea20000000800 */
[C---:B------:R-:W-:Y:S01]  /*0070*/  ISETP.GE.U32.AND P0, PT, R0.reuse, 0x8, PT ;  /* 0x000000080000780c */ /* 0x040fe20003f06070 */
[----:B------:R-:W3:Y:S01]  /*0080*/  LDCU.64 UR6, c[0x0][0x358] ;  /* 0x00006b00ff0677ac */ /* 0x000ee20008000a00 */
[----:B------:R-:W4:Y:S01]  /*0090*/  S2R R4, SR_TID.X ;  /* 0x0000000000047919 */ /* 0x000f220000002100 */
[----:B------:R-:W-:Y:S01]  /*00a0*/  HFMA2 R7, -RZ, RZ, 0, 0 ;  /* 0x00000000ff077431 */ /* 0x000fe200000001ff */
[----:B------:R-:W-:-:S09]  /*00b0*/  LOP3.LUT R6, R0, 0x7, RZ, 0xc0, !PT ;  /* 0x0000000700067812 */ /* 0x000fd200078ec0ff */
[----:B------:R-:W-:Y:S05]  /*00c0*/  @!P0 BRA `(.L_x_0) ;  /* 0x0000000c00388947 */ /* 0x000fea0003800000 */
[----:B------:R-:W3:Y:S01]  /*00d0*/  LDC.64 R14, c[0x0][0x380] ;  /* 0x0000e000ff0e7b82 */ /* 0x000ee20000000a00 */
[----:B-12---:R-:W-:Y:S01]  /*00e0*/  IADD3 R11, PT, PT, R3, R5, RZ ;  /* 0x00000005030b7210 */ /* 0x006fe20007ffe0ff */
[C-C-:B------:R-:W-:Y:S01]  /*00f0*/  IMAD R21, R5.reuse, 0x5, R3.reuse ;  /* 0x0000000505157824 */ /* 0x140fe200078e0203 */
[CC--:B------:R-:W-:Y:S01]  /*0100*/  LEA R13, R5.reuse, R3.reuse, 0x1 ;  /* 0x00000003050d7211 */ /* 0x0c0fe200078e08ff */
[C-C-:B------:R-:W-:Y:S01]  /*0110*/  IMAD R17, R5.reuse, 0x3, R3.reuse ;  /* 0x0000000305117824 */ /* 0x140fe200078e0203 */
[C---:B------:R-:W-:Y:S01]  /*0120*/  LEA R19, R5.reuse, R3, 0x2 ;  /* 0x0000000305137211 */ /* 0x040fe200078e10ff */
[C-C-:B------:R-:W-:Y:S01]  /*0130*/  IMAD R23, R5.reuse, 0x6, R3.reuse ;  /* 0x0000000605177824 */ /* 0x140fe200078e0203 */
[----:B------:R-:W-:Y:S01]  /*0140*/  LOP3.LUT R7, R0, 0x7ffffff8, RZ, 0xc0, !PT ;  /* 0x7ffffff800077812 */ /* 0x000fe200078ec0ff */
[----:B------:R-:W-:Y:S01]  /*0150*/  IMAD R25, R5, 0x7, R3 ;  /* 0x0000000705197824 */ /* 0x000fe200078e0203 */
[----:B------:R-:W1:Y:S01]  /*0160*/  LDCU UR4, c[0x0][0x38c] ;  /* 0x00007180ff0477ac */ /* 0x000e620008000800 */
[----:B0---4-:R-:W-:-:S02]  /*0170*/  IMAD R10, R11, UR5, R4 ;  /* 0x000000050b0a7c24 */ /* 0x011fc4000f8e0204 */
[--C-:B------:R-:W-:Y:S02]  /*0180*/  IMAD R11, R13, UR5, R4.reuse ;  /* 0x000000050d0b7c24 */ /* 0x100fe4000f8e0204 */
[--C-:B------:R-:W-:Y:S02]  /*0190*/  IMAD R13, R19, UR5, R4.reuse ;  /* 0x00000005130d7c24 */ /* 0x100fe4000f8e0204 */
[--C-:B------:R-:W-:Y:S01]  /*01a0*/  IMAD R18, R21, UR5, R4.reuse ;  /* 0x0000000515127c24 */ /* 0x100fe2000f8e0204 */
[----:B------:R-:W-:Y:S01]  /*01b0*/  IADD3 R21, PT, PT, -R7, RZ, RZ ;  /* 0x000000ff07157210 */ /* 0x000fe20007ffe1ff */
[----:B------:R-:W-:Y:S02]  /*01c0*/  IMAD R8, R5, UR5, RZ ;  /* 0x0000000505087c24 */ /* 0x000fe4000f8e02ff */
[--C-:B------:R-:W-:Y:S02]  /*01d0*/  IMAD R9, R3, UR5, R4.reuse ;  /* 0x0000000503097c24 */ /* 0x100fe4000f8e0204 */
[----:B------:R-:W-:-:S02]  /*01e0*/  IMAD R12, R17, UR5, R4 ;  /* 0x00000005110c7c24 */ /* 0x000fc4000f8e0204 */
[--C-:B------:R-:W-:Y:S02]  /*01f0*/  IMAD R19, R23, UR5, R4.reuse ;  /* 0x0000000517137c24 */ /* 0x100fe4000f8e0204 */
[----:B------:R-:W-:-:S07]  /*0200*/  IMAD R20, R25, UR5, R4 ;  /* 0x0000000519147c24 */ /* 0x000fce000f8e0204 */
.L_x_41:
[----:B-1----:R-:W-:Y:S01]  /*0210*/  ISETP.GE.AND P0, PT, R9, UR4, PT ;  /* 0x0000000409007c0c */ /* 0x002fe2000bf06270 */
[----:B------:R-:W-:-:S12]  /*0220*/  BSSY.RECONVERGENT B0, `(.L_x_1) ;  /* 0x0000013000007945 */ /* 0x000fd80003800200 */
[----:B0-234-:R-:W-:Y:S05]  /*0230*/  @P0 BRA `(.L_x_2) ;  /* 0x0000000000440947 */ /* 0x01dfea0003800000 */
[----:B---3--:R-:W-:-:S05]  /*0240*/  IMAD.WIDE R16, R9, 0x4, R14 ;  /* 0x0000000409107825 */ /* 0x008fca00078e020e */
[----:B------:R-:W2:Y:S01]  /*0250*/  LDG.E R22, desc[UR6][R16.64] ;  /* 0x0000000610167981 */ /* 0x000ea2000c1e1900 */
[----:B------:R-:W-:Y:S01]  /*0260*/  BSSY.RECONVERGENT B1, `(.L_x_3) ;  /* 0x000000d000017945 */ /* 0x000fe20003800200 */
[----:B--2---:R-:W-:Y:S01]  /*0270*/  IADD3 R0, PT, PT, R22, -0xd000000, RZ ;  /* 0xf300000016007810 */ /* 0x004fe20007ffe0ff */
[----:B------:R0:W1:Y:S03]  /*0280*/  MUFU.RSQ R25, R22 ;  /* 0x0000001600197308 */ /* 0x0000660000001400 */
[----:B------:R-:W-:-:S13]  /*0290*/  ISETP.GT.U32.AND P0, PT, R0, 0x727fffff, PT ;  /* 0x727fffff0000780c */ /* 0x000fda0003f04070 */
[----:B0-----:R-:W-:Y:S05]  /*02a0*/  @!P0 BRA `(.L_x_4) ;  /* 0x0000000000108947 */ /* 0x001fea0003800000 */
[----:B------:R-:W-:Y:S02]  /*02b0*/  MOV R0, R22 ;  /* 0x0000001600007202 */ /* 0x000fe40000000f00 */
[----:B------:R-:W-:-:S07]  /*02c0*/  MOV R2, 0x2e0 ;  /* 0x000002e000027802 */ /* 0x000fce0000000f00 */
[----:B-1----:R-:W-:Y:S05]  /*02d0*/  CALL.REL.NOINC `($__internal_0_$__cuda_sm20_sqrt_rn_f32_slowpath) ;  /* 0x0000001400ac7944 */ /* 0x002fea0003c00000 */
[----:B------:R-:W-:Y:S05]  /*02e0*/  BRA `(.L_x_5) ;  /* 0x0000000000107947 */ /* 0x000fea0003800000 */
.L_x_4:
[----:B-1----:R-:W-:Y:S01]  /*02f0*/  FMUL.FTZ R23, R22, R25 ;  /* 0x0000001916177220 */ /* 0x002fe20000410000 */
[----:B------:R-:W-:-:S03]  /*0300*/  FMUL.FTZ R2, R25, 0.5 ;  /* 0x3f00000019027820 */ /* 0x000fc60000410000 */
[----:B------:R-:W-:-:S04]  /*0310*/  FFMA R0, -R23, R23, R22 ;  /* 0x0000001717007223 */ /* 0x000fc80000000116 */
[----:B------:R-:W-:-:S07]  /*0320*/  FFMA R23, R0, R2, R23 ;  /* 0x0000000200177223 */ /* 0x000fce0000000017 */
.L_x_5:
[----:B------:R-:W-:Y:S05]  /*0330*/  BSYNC.RECONVERGENT B1 ;  /* 0x0000000000017941 */ /* 0x000fea0003800200 */
.L_x_3:
[----:B------:R0:W-:Y:S02]  /*0340*/  STG.E desc[UR6][R16.64], R23 ;  /* 0x0000001710007986 */ /* 0x0001e4000c101906 */
.L_x_2:
[----:B---3--:R-:W-:Y:S05]  /*0350*/  BSYNC.RECONVERGENT B0 ;  /* 0x0000000000007941 */ /* 0x008fea0003800200 */
.L_x_1:
[----:B------:R-:W-:Y:S01]  /*0360*/  IMAD.IADD R26, R8, 0x1, R9 ;  /* 0x00000001081a7824 */ /* 0x000fe200078e0209 */
[----:B------:R-:W-:Y:S04]  /*0370*/  BSSY.RECONVERGENT B0, `(.L_x_6) ;  /* 0x0000014000007945 */ /* 0x000fe80003800200 */
[----:B------:R-:W-:-:S13]  /*0380*/  ISETP.GE.AND P0, PT, R26, UR4, PT ;  /* 0x000000041a007c0c */ /* 0x000fda000bf06270 */
[----:B------:R-:W-:Y:S05]  /*0390*/  @P0 BRA `(.L_x_7) ;  /* 0x0000000000440947 */ /* 0x000fea0003800000 */
[----:B0-----:R-:W-:-:S05]  /*03a0*/  IMAD.WIDE R16, R10, 0x4, R14 ;  /* 0x000000040a107825 */ /* 0x001fca00078e020e */
        /* <DEDUP_REMOVED lines=10> */
.L_x_9:
[----:B-1----:R-:W-:Y:S01]  /*0450*/  FMUL.FTZ R23, R22, R25 ;  /* 0x0000001916177220 */ /* 0x002fe20000410000 */
[----:B------:R-:W-:-:S03]  /*0460*/  FMUL.FTZ R2, R25, 0.5 ;  /* 0x3f00000019027820 */ /* 0x000fc60000410000 */
[----:B------:R-:W-:-:S04]  /*0470*/  FFMA R0, -R23, R23, R22 ;  /* 0x0000001717007223 */ /* 0x000fc80000000116 */
[----:B------:R-:W-:-:S07]  /*0480*/  FFMA R23, R0, R2, R23 ;  /* 0x0000000200177223 */ /* 0x000fce0000000017 */
.L_x_10:
[----:B------:R-:W-:Y:S05]  /*0490*/  BSYNC.RECONVERGENT B1 ;  /* 0x0000000000017941 */ /* 0x000fea0003800200 */
.L_x_8:
[----:B------:R1:W-:Y:S02]  /*04a0*/  STG.E desc[UR6][R16.64], R23 ;  /* 0x0000001710007986 */ /* 0x0003e4000c101906 */
.L_x_7:
[----:B------:R-:W-:Y:S05]  /*04b0*/  BSYNC.RECONVERGENT B0 ;  /* 0x0000000000007941 */ /* 0x000fea0003800200 */
.L_x_6:
[----:B------:R-:W-:Y:S01]  /*04c0*/  IADD3 R26, PT, PT, R8, R26, RZ ;  /* 0x0000001a081a7210 */ /* 0x000fe20007ffe0ff */
[----:B------:R-:W-:Y:S03]  /*04d0*/  BSSY.RECONVERGENT B0, `(.L_x_11) ;  /* 0x0000014000007945 */ /* 0x000fe60003800200 */
[----:B------:R-:W-:-:S13]  /*04e0*/  ISETP.GE.AND P0, PT, R26, UR4, PT ;  /* 0x000000041a007c0c */ /* 0x000fda000bf06270 */
[----:B------:R-:W-:Y:S05]  /*04f0*/  @P0 BRA `(.L_x_12) ;  /* 0x0000000000440947 */ /* 0x000fea0003800000 */
[----:B01----:R-:W-:-:S05]  /*0500*/  IMAD.WIDE R16, R11, 0x4, R14 ;  /* 0x000000040b107825 */ /* 0x003fca00078e020e */
        /* <DEDUP_REMOVED lines=10> */
.L_x_14:
[----:B-1----:R-:W-:Y:S01]  /*05b0*/  FMUL.FTZ R23, R22, R25 ;  /* 0x0000001916177220 */ /* 0x002fe20000410000 */
[----:B------:R-:W-:-:S03]  /*05c0*/  FMUL.FTZ R2, R25, 0.5 ;  /* 0x3f00000019027820 */ /* 0x000fc60000410000 */
[----:B------:R-:W-:-:S04]  /*05d0*/  FFMA R0, -R23, R23, R22 ;  /* 0x0000001717007223 */ /* 0x000fc80000000116 */
[----:B------:R-:W-:-:S07]  /*05e0*/  FFMA R23, R0, R2, R23 ;  /* 0x0000000200177223 */ /* 0x000fce0000000017 */
.L_x_15:
[----:B------:R-:W-:Y:S05]  /*05f0*/  BSYNC.RECONVERGENT B1 ;  /* 0x0000000000017941 */ /* 0x000fea0003800200 */
.L_x_13:
[----:B------:R2:W-:Y:S02]  /*0600*/  STG.E desc[UR6][R16.64], R23 ;  /* 0x0000001710007986 */ /* 0x0005e4000c101906 */
.L_x_12:
[----:B------:R-:W-:Y:S05]  /*0610*/  BSYNC.RECONVERGENT B0 ;  /* 0x0000000000007941 */ /* 0x000fea0003800200 */
.L_x_11:
[----:B------:R-:W-:Y:S01]  /*0620*/  IADD3 R26, PT, PT, R8, R26, RZ ;  /* 0x0000001a081a7210 */ /* 0x000fe20007ffe0ff */
[----:B------:R-:W-:Y:S03]  /*0630*/  BSSY.RECONVERGENT B0, `(.L_x_16) ;  /* 0x0000014000007945 */ /* 0x000fe60003800200 */
[----:B------:R-:W-:-:S13]  /*0640*/  ISETP.GE.AND P0, PT, R26, UR4, PT ;  /* 0x000000041a007c0c */ /* 0x000fda000bf06270 */
[----:B------:R-:W-:Y:S05]  /*0650*/  @P0 BRA `(.L_x_17) ;  /* 0x0000000000440947 */ /* 0x000fea0003800000 */
[----:B012---:R-:W-:-:S05]  /*0660*/  IMAD.WIDE R16, R12, 0x4, R14 ;  /* 0x000000040c107825 */ /* 0x007fca00078e020e */
[----:B------:R-:W2:Y:S01]  /*0670*/  LDG.E R22, desc[UR6][R16.64] ;  /* 0x0000000610167981 */ /* 0x000ea2000c1e1900 */
[----:B------:R-:W-:Y:S01]  /*0680*/  BSSY.RECONVERGENT B1, `(.L_x_18) ;  /* 0x000000d000017945 */ /* 0x000fe20003800200 */
[----:B--2---:R-:W-:Y:S01]  /*0690*/  VIADD R0, R22, 0xf3000000 ;  /* 0xf300000016007836 */ /* 0x004fe20000000000 */
[----:B------:R0:W1:Y:S04]  /*06a0*/  MUFU.RSQ R25, R22 ;  /* 0x0000001600197308 */ /* 0x0000680000001400 */
[----:B------:R-:W-:-:S13]  /*06b0*/  ISETP.GT.U32.AND P0, PT, R0, 0x727fffff, PT ;  /* 0x727fffff0000780c */ /* 0x000fda0003f04070 */
[----:B01----:R-:W-:Y:S05]  /*06c0*/  @!P0 BRA `(.L_x_19) ;  /* 0x0000000000108947 */ /* 0x003fea0003800000 */
[----:B------:R-:W-:Y:S02]  /*06d0*/  MOV R0, R22 ;  /* 0x0000001600007202 */ /* 0x000fe40000000f00 */
[----:B------:R-:W-:-:S07]  /*06e0*/  MOV R2, 0x700 ;  /* 0x0000070000027802 */ /* 0x000fce0000000f00 */
[----:B------:R-:W-:Y:S05]  /*06f0*/  CALL.REL.NOINC `($__internal_0_$__cuda_sm20_sqrt_rn_f32_slowpath) ;  /* 0x0000001000a47944 */ /* 0x000fea0003c00000 */
[----:B------:R-:W-:Y:S05]  /*0700*/  BRA `(.L_x_20) ;  /* 0x0000000000107947 */ /* 0x000fea0003800000 */
.L_x_19:
[----:B------:R-:W-:Y:S01]  /*0710*/  FMUL.FTZ R23, R22, R25 ;  /* 0x0000001916177220 */ /* 0x000fe20000410000 */
[----:B------:R-:W-:-:S03]  /*0720*/  FMUL.FTZ R2, R25, 0.5 ;  /* 0x3f00000019027820 */ /* 0x000fc60000410000 */
[----:B------:R-:W-:-:S04]  /*0730*/  FFMA R0, -R23, R23, R22 ;  /* 0x0000001717007223 */ /* 0x000fc80000000116 */
[----:B------:R-:W-:-:S07]  /*0740*/  FFMA R23, R0, R2, R23 ;  /* 0x0000000200177223 */ /* 0x000fce0000000017 */
.L_x_20:
[----:B------:R-:W-:Y:S05]  /*0750*/  BSYNC.RECONVERGENT B1 ;  /* 0x0000000000017941 */ /* 0x000fea0003800200 */
.L_x_18:
[----:B------:R3:W-:Y:S02]  /*0760*/  STG.E desc[UR6][R16.64], R23 ;  /* 0x0000001710007986 */ /* 0x0007e4000c101906 */
.L_x_17:
[----:B------:R-:W-:Y:S05]  /*0770*/  BSYNC.RECONVERGENT B0 ;  /* 0x0000000000007941 */ /* 0x000fea0003800200 */
.L_x_16:
[----:B------:R-:W-:Y:S01]  /*0780*/  IADD3 R26, PT, PT, R8, R26, RZ ;  /* 0x0000001a081a7210 */ /* 0x000fe20007ffe0ff */
[----:B------:R-:W-:Y:S03]  /*0790*/  BSSY.RECONVERGENT B0, `(.L_x_21) ;  /* 0x0000014000007945 */ /* 0x000fe60003800200 */
[----:B------:R-:W-:-:S13]  /*07a0*/  ISETP.GE.AND P0, PT, R26, UR4, PT ;  /* 0x000000041a007c0c */ /* 0x000fda000bf06270 */
[----:B------:R-:W-:Y:S05]  /*07b0*/  @P0 BRA `(.L_x_22) ;  /* 0x0000000000440947 */ /* 0x000fea0003800000 */
[----:B0123--:R-:W-:-:S05]  /*07c0*/  IMAD.WIDE R16, R13, 0x4, R14 ;  /* 0x000000040d107825 */ /* 0x00ffca00078e020e */
        /* <DEDUP_REMOVED lines=10> */
.L_x_24:
[----:B-1----:R-:W-:Y:S01]  /*0870*/  FMUL.FTZ R23, R22, R25 ;  /* 0x0000001916177220 */ /* 0x002fe20000410000 */
[----:B------:R-:W-:-:S03]  /*0880*/  FMUL.FTZ R2, R25, 0.5 ;  /* 0x3f00000019027820 */ /* 0x000fc60000410000 */
[----:B------:R-:W-:-:S04]  /*0890*/  FFMA R0, -R23, R23, R22 ;  /* 0x0000001717007223 */ /* 0x000fc80000000116 */
[----:B------:R-:W-:-:S07]  /*08a0*/  FFMA R23, R0, R2, R23 ;  /* 0x0000000200177223 */ /* 0x000fce0000000017 */
.L_x_25:
[----:B------:R-:W-:Y:S05]  /*08b0*/  BSYNC.RECONVERGENT B1 ;  /* 0x0000000000017941 */ /* 0x000fea0003800200 */
.L_x_23:
[----:B------:R4:W-:Y:S02]  /*08c0*/  STG.E desc[UR6][R16.64], R23 ;  /* 0x0000001710007986 */ /* 0x0009e4000c101906 */
.L_x_22:
[----:B------:R-:W-:Y:S05]  /*08d0*/  BSYNC.RECONVERGENT B0 ;  /* 0x0000000000007941 */ /* 0x000fea0003800200 */
.L_x_21:
[----:B------:R-:W-:Y:S01]  /*08e0*/  IADD3 R26, PT, PT, R8, R26, RZ ;  /* 0x0000001a081a7210 */ /* 0x000fe20007ffe0ff */
[----:B------:R-:W-:Y:S03]  /*08f0*/  BSSY.RECONVERGENT B0, `(.L_x_26) ;  /* 0x0000014000007945 */ /* 0x000fe60003800200 */
[----:B------:R-:W-:-:S13]  /*0900*/  ISETP.GE.AND P0, PT, R26, UR4, PT ;  /* 0x000000041a007c0c */ /* 0x000fda000bf06270 */
[----:B------:R-:W-:Y:S05]  /*0910*/  @P0 BRA `(.L_x_27) ;  /* 0x0000000000440947 */ /* 0x000fea0003800000 */
[----:B01234-:R-:W-:-:S05]  /*0920*/  IMAD.WIDE R16, R18, 0x4, R14 ;  /* 0x0000000412107825 */ /* 0x01ffca00078e020e */
        /* <DEDUP_REMOVED lines=10> */
.L_x_29:
[----:B-1----:R-:W-:Y:S01]  /*09d0*/  FMUL.FTZ R23, R22, R25 ;  /* 0x0000001916177220 */ /* 0x002fe20000410000 */
[----:B------:R-:W-:-:S03]  /*09e0*/  FMUL.FTZ R2, R25, 0.5 ;  /* 0x3f00000019027820 */ /* 0x000fc60000410000 */
[----:B------:R-:W-:-:S04]  /*09f0*/  FFMA R0, -R23, R23, R22 ;  /* 0x0000001717007223 */ /* 0x000fc80000000116 */
[----:B------:R-:W-:-:S07]  /*0a00*/  FFMA R23, R0, R2, R23 ;  /* 0x0000000200177223 */ /* 0x000fce0000000017 */
.L_x_30:
[----:B------:R-:W-:Y:S05]  /*0a10*/  BSYNC.RECONVERGENT B1 ;  /* 0x0000000000017941 */ /* 0x000fea0003800200 */
.L_x_28:
[----:B------:R0:W-:Y:S02]  /*0a20*/  STG.E desc[UR6][R16.64], R23 ;  /* 0x0000001710007986 */ /* 0x0001e4000c101906 */
.L_x_27:
[----:B------:R-:W-:Y:S05]  /*0a30*/  BSYNC.RECONVERGENT B0 ;  /* 0x0000000000007941 */ /* 0x000fea0003800200 */
.L_x_26:
[----:B------:R-:W-:Y:S01]  /*0a40*/  IMAD.IADD R26, R8, 0x1, R26 ;  /* 0x00000001081a7824 */ /* 0x000fe200078e021a */
[----:B------:R-:W-:Y:S04]  /*0a50*/  BSSY.RECONVERGENT B0, `(.L_x_31) ;  /* 0x0000014000007945 */ /* 0x000fe80003800200 */
        /* <DEDUP_REMOVED lines=13> */
.L_x_34:
[----:B-1----:R-:W-:Y:S01]  /*0b30*/  FMUL.FTZ R23, R22, R25 ;  /* 0x0000001916177220 */ /* 0x002fe20000410000 */
[----:B------:R-:W-:-:S03]  /*0b40*/  FMUL.FTZ R2, R25, 0.5 ;  /* 0x3f00000019027820 */ /* 0x000fc60000410000 */
[----:B------:R-:W-:-:S04]  /*0b50*/  FFMA R0, -R23, R23, R22 ;  /* 0x0000001717007223 */ /* 0x000fc80000000116 */
[----:B------:R-:W-:-:S07]  /*0b60*/  FFMA R23, R0, R2, R23 ;  /* 0x0000000200177223 */ /* 0x000fce0000000017 */
.L_x_35:
[----:B------:R-:W-:Y:S05]  /*0b70*/  BSYNC.RECONVERGENT B1 ;  /* 0x0000000000017941 */ /* 0x000fea0003800200 */
.L_x_33:
[----:B------:R0:W-:Y:S02]  /*0b80*/  STG.E desc[UR6][R16.64], R23 ;  /* 0x0000001710007986 */ /* 0x0001e4000c101906 */
.L_x_32:
[----:B------:R-:W-:Y:S05]  /*0b90*/  BSYNC.RECONVERGENT B0 ;  /* 0x0000000000007941 */ /* 0x000fea0003800200 */
.L_x_31:
        /* <DEDUP_REMOVED lines=15> */
.L_x_39:
[----:B-1----:R-:W-:Y:S01]  /*0c90*/  FMUL.FTZ R23, R22, R25 ;  /* 0x0000001916177220 */ /* 0x002fe20000410000 */
[----:B------:R-:W-:-:S03]  /*0ca0*/  FMUL.FTZ R2, R25, 0.5 ;  /* 0x3f00000019027820 */ /* 0x000fc60000410000 */
[----:B------:R-:W-:-:S04]  /*0cb0*/  FFMA R0, -R23, R23, R22 ;  /* 0x0000001717007223 */ /* 0x000fc80000000116 */
[----:B------:R-:W-:-:S07]  /*0cc0*/  FFMA R23, R0, R2, R23 ;  /* 0x0000000200177223 */ /* 0x000fce0000000017 */
.L_x_40:
[----:B------:R-:W-:Y:S05]  /*0cd0*/  BSYNC.RECONVERGENT B1 ;  /* 0x0000000000017941 */ /* 0x000fea0003800200 */
.L_x_38:
[----:B------:R0:W-:Y:S02]  /*0ce0*/  STG.E desc[UR6][R16.64], R23 ;  /* 0x0000001710007986 */ /* 0x0001e4000c101906 */
.L_x_37:
[----:B------:R-:W-:Y:S05]  /*0cf0*/  BSYNC.RECONVERGENT B0 ;  /* 0x0000000000007941 */ /* 0x000fea0003800200 */
.L_x_36:
[----:B------:R-:W-:Y:S01]  /*0d00*/  IADD3 R21, PT, PT, R21, 0x8, RZ ;  /* 0x0000000815157810 */ /* 0x000fe20007ffe0ff */
[C---:B------:R-:W-:Y:S01]  /*0d10*/  IMAD R11, R8.reuse, 0x8, R11 ;  /* 0x00000008080b7824 */ /* 0x040fe200078e020b */
[C---:B------:R-:W-:Y:S02]  /*0d20*/  LEA R10, R8.reuse, R10, 0x3 ;  /* 0x0000000a080a7211 */ /* 0x040fe400078e18ff */
[----:B------:R-:W-:Y:S02]  /*0d30*/  ISETP.NE.AND P0, PT, R21, RZ, PT ;  /* 0x000000ff1500720c */ /* 0x000fe40003f05270 */
[C---:B------:R-:W-:Y:S02]  /*0d40*/  LEA R12, R8.reuse, R12, 0x3 ;  /* 0x0000000c080c7211 */ /* 0x040fe400078e18ff */
[C---:B------:R-:W-:Y:S02]  /*0d50*/  LEA R13, R8.reuse, R13, 0x3 ;  /* 0x0000000d080d7211 */ /* 0x040fe400078e18ff */
[----:B------:R-:W-:-:S02]  /*0d60*/  LEA R18, R8, R18, 0x3 ;  /* 0x0000001208127211 */ /* 0x000fc400078e18ff */
[C---:B------:R-:W-:Y:S02]  /*0d70*/  LEA R19, R8.reuse, R19, 0x3 ;  /* 0x0000001308137211 */ /* 0x040fe400078e18ff */
[C---:B------:R-:W-:Y:S02]  /*0d80*/  LEA R20, R8.reuse, R20, 0x3 ;  /* 0x0000001408147211 */ /* 0x040fe400078e18ff */
[----:B------:R-:W-:Y:S01]  /*0d90*/  LEA R9, R8, R9, 0x3 ;  /* 0x0000000908097211 */ /* 0x000fe200078e18ff */
[----:B------:R-:W-:Y:S06]  /*0da0*/  @P0 BRA `(.L_x_41) ;  /* 0xfffffff400180947 */ /* 0x000fec000383ffff */
.L_x_0:
[----:B------:R-:W-:-:S13]  /*0db0*/  ISETP.NE.AND P0, PT, R6, RZ, PT ;  /* 0x000000ff0600720c */ /* 0x000fda0003f05270 */
[----:B0--3--:R-:W-:Y:S05]  /*0dc0*/  @!P0 EXIT ;  /* 0x000000000000894d */ /* 0x009fea0003800000 */
[----:B------:R-:W0:Y:S01]  /*0dd0*/  LDCU UR4, c[0x0][0x388] ;  /* 0x00007100ff0477ac */ /* 0x000e220008000800 */
[----:B------:R-:W-:Y:S01]  /*0de0*/  ISETP.GE.U32.AND P0, PT, R6, 0x4, PT ;  /* 0x000000040600780c */ /* 0x000fe20003f06070 */
[----:B0-----:R-:W-:-:S12]  /*0df0*/  ULOP3.LUT UR4, UR4, 0x3, URZ, 0xc0, !UPT ;  /* 0x0000000304047892 */ /* 0x001fd8000f8ec0ff */
[----:B------:R-:W-:Y:S05]  /*0e00*/  @!P0 BRA `(.L_x_42) ;  /* 0x0000000400948947 */ /* 0x000fea0003800000 */
[----:B------:R-:W0:Y:S01]  /*0e10*/  LDCU UR8, c[0x0][0x38c] ;  /* 0x00007180ff0877ac */ /* 0x000e220008000800 */
[----:B-12---:R-:W-:Y:S01]  /*0e20*/  IMAD R6, R7, R5, R3 ;  /* 0x0000000507067224 */ /* 0x006fe200078e0203 */
[----:B------:R-:W-:Y:S03]  /*0e30*/  BSSY.RECONVERGENT B0, `(.L_x_43) ;  /* 0x0000016000007945 */ /* 0x000fe60003800200 */
[----:B----4-:R-:W-:-:S05]  /*0e40*/  IMAD R11, R6, UR5, R4 ;  /* 0x00000005060b7c24 */ /* 0x010fca000f8e0204 */
[----:B0-----:R-:W-:-:S13]  /*0e50*/  ISETP.GE.AND P0, PT, R11, UR8, PT ;  /* 0x000000080b007c0c */ /* 0x001fda000bf06270 */
[----:B------:R-:W-:Y:S05]  /*0e60*/  @P0 BRA `(.L_x_44) ;  /* 0x0000000000480947 */ /* 0x000fea0003800000 */
[----:B------:R-:W0:Y:S02]  /*0e70*/  LDC.64 R8, c[0x0][0x380] ;  /* 0x0000e000ff087b82 */ /* 0x000e240000000a00 */
[----:B0-----:R-:W-:-:S05]  /*0e80*/  IMAD.WIDE R8, R11, 0x4, R8 ;  /* 0x000000040b087825 */ /* 0x001fca00078e0208 */
[----:B------:R-:W2:Y:S01]  /*0e90*/  LDG.E R10, desc[UR6][R8.64] ;  /* 0x00000006080a7981 */ /* 0x000ea2000c1e1900 */
[----:B------:R-:W-:Y:S01]  /*0ea0*/  BSSY.RECONVERGENT B1, `(.L_x_45) ;  /* 0x000000d000017945 */ /* 0x000fe20003800200 */
[----:B--2---:R-:W-:Y:S01]  /*0eb0*/  IADD3 R0, PT, PT, R10, -0xd000000, RZ ;  /* 0xf30000000a007810 */ /* 0x004fe20007ffe0ff */
[----:B------:R0:W1:Y:S03]  /*0ec0*/  MUFU.RSQ R11, R10 ;  /* 0x0000000a000b7308 */ /* 0x0000660000001400 */
[----:B------:R-:W-:-:S13]  /*0ed0*/  ISETP.GT.U32.AND P0, PT, R0, 0x727fffff, PT ;  /* 0x727fffff0000780c */ /* 0x000fda0003f04070 */
[----:B0-----:R-:W-:Y:S05]  /*0ee0*/  @!P0 BRA `(.L_x_46) ;  /* 0x0000000000108947 */ /* 0x001fea0003800000 */
[----:B------:R-:W-:Y:S01]  /*0ef0*/  IMAD.MOV.U32 R0, RZ, RZ, R10 ;  /* 0x000000ffff007224 */ /* 0x000fe200078e000a */
[----:B------:R-:W-:-:S07]  /*0f00*/  MOV R2, 0xf20 ;  /* 0x00000f2000027802 */ /* 0x000fce0000000f00 */
[----:B-1----:R-:W-:Y:S05]  /*0f10*/  CALL.REL.NOINC `($__internal_0_$__cuda_sm20_sqrt_rn_f32_slowpath) ;  /* 0x00000008009c7944 */ /* 0x002fea0003c00000 */
[----:B------:R-:W-:Y:S05]  /*0f20*/  BRA `(.L_x_47) ;  /* 0x0000000000107947 */ /* 0x000fea0003800000 */
.L_x_46:
[----:B-1----:R-:W-:Y:S01]  /*0f30*/  FMUL.FTZ R23, R10, R11 ;  /* 0x0000000b0a177220 */ /* 0x002fe20000410000 */
[----:B------:R-:W-:-:S03]  /*0f40*/  FMUL.FTZ R2, R11, 0.5 ;  /* 0x3f0000000b027820 */ /* 0x000fc60000410000 */
[----:B------:R-:W-:-:S04]  /*0f50*/  FFMA R0, -R23, R23, R10 ;  /* 0x0000001717007223 */ /* 0x000fc8000000010a */
[----:B------:R-:W-:-:S07]  /*0f60*/  FFMA R23, R0, R2, R23 ;  /* 0x0000000200177223 */ /* 0x000fce0000000017 */
.L_x_47:
[----:B------:R-:W-:Y:S05]  /*0f70*/  BSYNC.RECONVERGENT B1 ;  /* 0x0000000000017941 */ /* 0x000fea0003800200 */
.L_x_45:
[----:B------:R0:W-:Y:S02]  /*0f80*/  STG.E desc[UR6][R8.64], R23 ;  /* 0x0000001708007986 */ /* 0x0001e4000c101906 */
.L_x_44:
[----:B------:R-:W-:Y:S05]  /*0f90*/  BSYNC.RECONVERGENT B0 ;  /* 0x0000000000007941 */ /* 0x000fea0003800200 */
.L_x_43:
[----:B------:R-:W1:Y:S01]  /*0fa0*/  LDCU UR8, c[0x0][0x38c] ;  /* 0x00007180ff0877ac */ /* 0x000e620008000800 */
[----:B------:R-:W-:Y:S01]  /*0fb0*/  IADD3 R6, PT, PT, R6, R5, RZ ;  /* 0x0000000506067210 */ /* 0x000fe20007ffe0ff */
[----:B------:R-:W-:Y:S04]  /*0fc0*/  BSSY.RECONVERGENT B0, `(.L_x_48) ;  /* 0x0000016000007945 */ /* 0x000fe80003800200 */
[----:B------:R-:W-:-:S05]  /*0fd0*/  IMAD R11, R6, UR5, R4 ;  /* 0x00000005060b7c24 */ /* 0x000fca000f8e0204 */
[----:B-1----:R-:W-:-:S13]  /*0fe0*/  ISETP.GE.AND P0, PT, R11, UR8, PT ;  /* 0x000000080b007c0c */ /* 0x002fda000bf06270 */
[----:B------:R-:W-:Y:S05]  /*0ff0*/  @P0 BRA `(.L_x_49) ;  /* 0x0000000000480947 */ /* 0x000fea0003800000 */
[----:B0-----:R-:W0:Y:S02]  /*1000*/  LDC.64 R8, c[0x0][0x380] ;  /* 0x0000e000ff087b82 */ /* 0x001e240000000a00 */
        /* <DEDUP_REMOVED lines=11> */
.L_x_51:
[----:B-1----:R-:W-:Y:S01]  /*10c0*/  FMUL.FTZ R23, R10, R11 ;  /* 0x0000000b0a177220 */ /* 0x002fe20000410000 */
[----:B------:R-:W-:-:S03]  /*10d0*/  FMUL.FTZ R2, R11, 0.5 ;  /* 0x3f0000000b027820 */ /* 0x000fc60000410000 */
[----:B------:R-:W-:-:S04]  /*10e0*/  FFMA R0, -R23, R23, R10 ;  /* 0x0000001717007223 */ /* 0x000fc8000000010a */
[----:B------:R-:W-:-:S07]  /*10f0*/  FFMA R23, R0, R2, R23 ;  /* 0x0000000200177223 */ /* 0x000fce0000000017 */
.L_x_52:
[----:B------:R-:W-:Y:S05]  /*1100*/  BSYNC.RECONVERGENT B1 ;  /* 0x0000000000017941 */ /* 0x000fea0003800200 */
.L_x_50:
[----:B------:R1:W-:Y:S02]  /*1110*/  STG.E desc[UR6][R8.64], R23 ;  /* 0x0000001708007986 */ /* 0x0003e4000c101906 */
.L_x_49:
[----:B------:R-:W-:Y:S05]  /*1120*/  BSYNC.RECONVERGENT B0 ;  /* 0x0000000000007941 */ /* 0x000fea0003800200 */
.L_x_48:
[----:B------:R-:W2:Y:S01]  /*1130*/  LDCU UR8, c[0x0][0x38c] ;  /* 0x00007180ff0877ac */ /* 0x000ea20008000800 */
[----:B------:R-:W-:Y:S01]  /*1140*/  IADD3 R6, PT, PT, R6, R5, RZ ;  /* 0x0000000506067210 */ /* 0x000fe20007ffe0ff */
[----:B------:R-:W-:Y:S04]  /*1150*/  BSSY.RECONVERGENT B0, `(.L_x_53) ;  /* 0x0000016000007945 */ /* 0x000fe80003800200 */
[----:B------:R-:W-:-:S05]  /*1160*/  IMAD R11, R6, UR5, R4 ;  /* 0x00000005060b7c24 */ /* 0x000fca000f8e0204 */
[----:B--2---:R-:W-:-:S13]  /*1170*/  ISETP.GE.AND P0, PT, R11, UR8, PT ;  /* 0x000000080b007c0c */ /* 0x004fda000bf06270 */
[----:B------:R-:W-:Y:S05]  /*1180*/  @P0 BRA `(.L_x_54) ;  /* 0x0000000000480947 */ /* 0x000fea0003800000 */
[----:B01----:R-:W0:Y:S02]  /*1190*/  LDC.64 R8, c[0x0][0x380] ;  /* 0x0000e000ff087b82 */ /* 0x003e240000000a00 */
        /* <DEDUP_REMOVED lines=11> */
.L_x_56:
[----:B-1----:R-:W-:Y:S01]  /*1250*/  FMUL.FTZ R23, R10, R11 ;  /* 0x0000000b0a177220 */ /* 0x002fe20000410000 */
[----:B------:R-:W-:-:S03]  /*1260*/  FMUL.FTZ R2, R11, 0.5 ;  /* 0x3f0000000b027820 */ /* 0x000fc60000410000 */
[----:B------:R-:W-:-:S04]  /*1270*/  FFMA R0, -R23, R23, R10 ;  /* 0x0000001717007223 */ /* 0x000fc8000000010a */
[----:B------:R-:W-:-:S07]  /*1280*/  FFMA R23, R0, R2, R23 ;  /* 0x0000000200177223 */ /* 0x000fce0000000017 */
.L_x_57:
[----:B------:R-:W-:Y:S05]  /*1290*/  BSYNC.RECONVERGENT B1 ;  /* 0x0000000000017941 */ /* 0x000fea0003800200 */
.L_x_55:
[----:B------:R2:W-:Y:S02]  /*12a0*/  STG.E desc[UR6][R8.64], R23 ;  /* 0x0000001708007986 */ /* 0x0005e4000c101906 */
.L_x_54:
[----:B------:R-:W-:Y:S05]  /*12b0*/  BSYNC.RECONVERGENT B0 ;  /* 0x0000000000007941 */ /* 0x000fea0003800200 */
.L_x_53:
[----:B------:R-:W3:Y:S01]  /*12c0*/  LDCU UR8, c[0x0][0x38c] ;  /* 0x00007180ff0877ac */ /* 0x000ee20008000800 */
[----:B012---:R-:W-:Y:S01]  /*12d0*/  IADD3 R9, PT, PT, R6, R5, RZ ;  /* 0x0000000506097210 */ /* 0x007fe20007ffe0ff */
[----:B------:R-:W-:Y:S04]  /*12e0*/  BSSY.RECONVERGENT B0, `(.L_x_58) ;  /* 0x0000016000007945 */ /* 0x000fe80003800200 */
[----:B------:R-:W-:-:S05]  /*12f0*/  IMAD R11, R9, UR5, R4 ;  /* 0x00000005090b7c24 */ /* 0x000fca000f8e0204 */
[----:B---3--:R-:W-:-:S13]  /*1300*/  ISETP.GE.AND P0, PT, R11, UR8, PT ;  /* 0x000000080b007c0c */ /* 0x008fda000bf06270 */
[----:B------:R-:W-:Y:S05]  /*1310*/  @P0 BRA `(.L_x_59) ;  /* 0x0000000000480947 */ /* 0x000fea0003800000 */
[----:B------:R-:W0:Y:S02]  /*1320*/  LDC.64 R8, c[0x0][0x380] ;  /* 0x0000e000ff087b82 */ /* 0x000e240000000a00 */
[----:B0-----:R-:W-:-:S05]  /*1330*/  IMAD.WIDE R8, R11, 0x4, R8 ;  /* 0x000000040b087825 */ /* 0x001fca00078e0208 */
        /* <DEDUP_REMOVED lines=10> */
.L_x_61:
[----:B------:R-:W-:Y:S01]  /*13e0*/  FMUL.FTZ R23, R6, R11 ;  /* 0x0000000b06177220 */ /* 0x000fe20000410000 */
[----:B------:R-:W-:-:S03]  /*13f0*/  FMUL.FTZ R2, R11, 0.5 ;  /* 0x3f0000000b027820 */ /* 0x000fc60000410000 */
[----:B------:R-:W-:-:S04]  /*1400*/  FFMA R0, -R23, R23, R6 ;  /* 0x0000001717007223 */ /* 0x000fc80000000106 */
[----:B------:R-:W-:-:S07]  /*1410*/  FFMA R23, R0, R2, R23 ;  /* 0x0000000200177223 */ /* 0x000fce0000000017 */
.L_x_62:
[----:B------:R-:W-:Y:S05]  /*1420*/  BSYNC.RECONVERGENT B1 ;  /* 0x0000000000017941 */ /* 0x000fea0003800200 */
.L_x_60:
[----:B------:R0:W-:Y:S02]  /*1430*/  STG.E desc[UR6][R8.64], R23 ;  /* 0x0000001708007986 */ /* 0x0001e4000c101906 */
.L_x_59:
[----:B------:R-:W-:Y:S05]  /*1440*/  BSYNC.RECONVERGENT B0 ;  /* 0x0000000000007941 */ /* 0x000fea0003800200 */
.L_x_58:
[----:B------:R-:W-:-:S07]  /*1450*/  IADD3 R7, PT, PT, R7, 0x4, RZ ;  /* 0x0000000407077810 */ /* 0x000fce0007ffe0ff */
.L_x_42:
[----:B------:R-:W-:-:S13]  /*1460*/  ISETP.NE.AND P0, PT, RZ, UR4, PT ;  /* 0x00000004ff007c0c */ /* 0x000fda000bf05270 */
[----:B------:R-:W-:Y:S05]  /*1470*/  @!P0 EXIT ;  /* 0x000000000000894d */ /* 0x000fea0003800000 */
[----:B------:R-:W-:-:S09]  /*1480*/  UISETP.NE.AND UP0, UPT, UR4, 0x1, UPT ;  /* 0x000000010400788c */ /* 0x000fd2000bf05270 */
[----:B------:R-:W-:Y:S05]  /*1490*/  BRA.U !UP0, `(.L_x_63) ;  /* 0x0000000108cc7547 */ /* 0x000fea000b800000 */
[----:B------:R-:W3:Y:S01]  /*14a0*/  LDCU UR4, c[0x0][0x38c] ;  /* 0x00007180ff0477ac */ /* 0x000ee20008000800 */
[----:B-12---:R-:W-:Y:S01]  /*14b0*/  IMAD R6, R7, R5, R3 ;  /* 0x0000000507067224 */ /* 0x006fe200078e0203 */
[----:B------:R-:W-:Y:S03]  /*14c0*/  BSSY.RECONVERGENT B0, `(.L_x_64) ;  /* 0x0000016000007945 */ /* 0x000fe60003800200 */
[----:B----4-:R-:W-:-:S05]  /*14d0*/  IMAD R11, R6, UR5, R4 ;  /* 0x00000005060b7c24 */ /* 0x010fca000f8e0204 */
[----:B---3--:R-:W-:-:S13]  /*14e0*/  ISETP.GE.AND P0, PT, R11, UR4, PT ;  /* 0x000000040b007c0c */ /* 0x008fda000bf06270 */
        /* <DEDUP_REMOVED lines=13> */
.L_x_67:
[----:B-1----:R-:W-:Y:S01]  /*15c0*/  FMUL.FTZ R23, R10, R11 ;  /* 0x0000000b0a177220 */ /* 0x002fe20000410000 */
[----:B------:R-:W-:-:S03]  /*15d0*/  FMUL.FTZ R2, R11, 0.5 ;  /* 0x3f0000000b027820 */ /* 0x000fc60000410000 */
[----:B------:R-:W-:-:S04]  /*15e0*/  FFMA R0, -R23, R23, R10 ;  /* 0x0000001717007223 */ /* 0x000fc8000000010a */
[----:B------:R-:W-:-:S07]  /*15f0*/  FFMA R23, R0, R2, R23 ;  /* 0x0000000200177223 */ /* 0x000fce0000000017 */
.L_x_68:
[----:B------:R-:W-:Y:S05]  /*1600*/  BSYNC.RECONVERGENT B1 ;  /* 0x0000000000017941 */ /* 0x000fea0003800200 */
.L_x_66:
[----:B------:R1:W-:Y:S02]  /*1610*/  STG.E desc[UR6][R8.64], R23 ;  /* 0x0000001708007986 */ /* 0x0003e4000c101906 */
.L_x_65:
[----:B------:R-:W-:Y:S05]  /*1620*/  BSYNC.RECONVERGENT B0 ;  /* 0x0000000000007941 */ /* 0x000fea0003800200 */
.L_x_64:
[----:B------:R-:W2:Y:S01]  /*1630*/  LDCU UR4, c[0x0][0x38c] ;  /* 0x00007180ff0477ac */ /* 0x000ea20008000800 */
[----:B01----:R-:W-:Y:S01]  /*1640*/  IADD3 R9, PT, PT, R6, R5, RZ ;  /* 0x0000000506097210 */ /* 0x003fe20007ffe0ff */
[----:B------:R-:W-:Y:S04]  /*1650*/  BSSY.RECONVERGENT B0, `(.L_x_69) ;  /* 0x0000016000007945 */ /* 0x000fe80003800200 */
[----:B------:R-:W-:-:S05]  /*1660*/  IMAD R11, R9, UR5, R4 ;  /* 0x00000005090b7c24 */ /* 0x000fca000f8e0204 */
[----:B--2---:R-:W-:-:S13]  /*1670*/  ISETP.GE.AND P0, PT, R11, UR4, PT ;  /* 0x000000040b007c0c */ /* 0x004fda000bf06270 */
        /* <DEDUP_REMOVED lines=13> */
.L_x_72:
[----:B-1----:R-:W-:Y:S01]  /*1750*/  FMUL.FTZ R23, R6, R11 ;  /* 0x0000000b06177220 */ /* 0x002fe20000410000 */
[----:B------:R-:W-:-:S03]  /*1760*/  FMUL.FTZ R2, R11, 0.5 ;  /* 0x3f0000000b027820 */ /* 0x000fc60000410000 */
[----:B------:R-:W-:-:S04]  /*1770*/  FFMA R0, -R23, R23, R6 ;  /* 0x0000001717007223 */ /* 0x000fc80000000106 */
[----:B------:R-:W-:-:S07]  /*1780*/  FFMA R23, R0, R2, R23 ;  /* 0x0000000200177223 */ /* 0x000fce0000000017 */
.L_x_73:
[----:B------:R-:W-:Y:S05]  /*1790*/  BSYNC.RECONVERGENT B1 ;  /* 0x0000000000017941 */ /* 0x000fea0003800200 */
.L_x_71:
[----:B------:R0:W-:Y:S02]  /*17a0*/  STG.E desc[UR6][R8.64], R23 ;  /* 0x0000001708007986 */ /* 0x0001e4000c101906 */
.L_x_70:
[----:B------:R-:W-:Y:S05]  /*17b0*/  BSYNC.RECONVERGENT B0 ;  /* 0x0000000000007941 */ /* 0x000fea0003800200 */
.L_x_69:
[----:B------:R-:W-:-:S07]  /*17c0*/  VIADD R7, R7, 0x2 ;  /* 0x0000000207077836 */ /* 0x000fce0000000000 */
.L_x_63:
[----:B------:R-:W3:Y:S02]  /*17d0*/  LDC R0, c[0x0][0x388] ;  /* 0x0000e200ff007b82 */ /* 0x000ee40000000800 */
[----:B---3--:R-:W-:-:S04]  /*17e0*/  LOP3.LUT R0, R0, 0x1, RZ, 0xc0, !PT ;  /* 0x0000000100007812 */ /* 0x008fc800078ec0ff */
[----:B------:R-:W-:-:S13]  /*17f0*/  ISETP.NE.U32.AND P0, PT, R0, 0x1, PT ;  /* 0x000000010000780c */ /* 0x000fda0003f05070 */
[----:B------:R-:W-:Y:S05]  /*1800*/  @P0 EXIT ;  /* 0x000000000000094d */ /* 0x000fea0003800000 */
[----:B------:R-:W3:Y:S01]  /*1810*/  LDCU UR4, c[0x0][0x38c] ;  /* 0x00007180ff0477ac */ /* 0x000ee20008000800 */
[----:B-12---:R-:W-:-:S04]  /*1820*/  IMAD R3, R5, R7, R3 ;  /* 0x0000000705037224 */ /* 0x006fc800078e0203 */
[----:B----4-:R-:W-:-:S05]  /*1830*/  IMAD R3, R3, UR5, R4 ;  /* 0x0000000503037c24 */ /* 0x010fca000f8e0204 */
[----:B---3--:R-:W-:-:S13]  /*1840*/  ISETP.GE.AND P0, PT, R3, UR4, PT ;  /* 0x0000000403007c0c */ /* 0x008fda000bf06270 */
[----:B------:R-:W-:Y:S05]  /*1850*/  @P0 EXIT ;  /* 0x000000000000094d */ /* 0x000fea0003800000 */
[----:B------:R-:W1:Y:S02]  /*1860*/  LDC.64 R4, c[0x0][0x380] ;  /* 0x0000e000ff047b82 */ /* 0x000e640000000a00 */
[----:B-1----:R-:W-:-:S05]  /*1870*/  IMAD.WIDE R4, R3, 0x4, R4 ;  /* 0x0000000403047825 */ /* 0x002fca00078e0204 */
[----:B------:R-:W2:Y:S01]  /*1880*/  LDG.E R6, desc[UR6][R4.64] ;  /* 0x0000000604067981 */ /* 0x000ea2000c1e1900 */
[----:B------:R-:W-:Y:S01]  /*1890*/  BSSY.RECONVERGENT B0, `(.L_x_74) ;  /* 0x000000d000007945 */ /* 0x000fe20003800200 */
[----:B--2---:R-:W-:Y:S01]  /*18a0*/  IADD3 R0, PT, PT, R6, -0xd000000, RZ ;  /* 0xf300000006007810 */ /* 0x004fe20007ffe0ff */
[----:B------:R1:W2:Y:S03]  /*18b0*/  MUFU.RSQ R3, R6 ;  /* 0x0000000600037308 */ /* 0x0002a60000001400 */
[----:B------:R-:W-:-:S13]  /*18c0*/  ISETP.GT.U32.AND P0, PT, R0, 0x727fffff, PT ;  /* 0x727fffff0000780c */ /* 0x000fda0003f04070 */
[----:B-1----:R-:W-:Y:S05]  /*18d0*/  @!P0 BRA `(.L_x_75) ;  /* 0x0000000000108947 */ /* 0x002fea0003800000 */
[----:B------:R-:W-:Y:S02]  /*18e0*/  MOV R0, R6 ;  /* 0x0000000600007202 */ /* 0x000fe40000000f00 */
[----:B------:R-:W-:-:S07]  /*18f0*/  MOV R2, 0x1910 ;  /* 0x0000191000027802 */ /* 0x000fce0000000f00 */
[----:B0-2---:R-:W-:Y:S05]  /*1900*/  CALL.REL.NOINC `($__internal_0_$__cuda_sm20_sqrt_rn_f32_slowpath) ;  /* 0x0000000000207944 */ /* 0x005fea0003c00000 */
[----:B------:R-:W-:Y:S05]  /*1910*/  BRA `(.L_x_76) ;  /* 0x0000000000107947 */ /* 0x000fea0003800000 */
.L_x_75:
[----:B0-2---:R-:W-:Y:S01]  /*1920*/  FMUL.FTZ R23, R6, R3 ;  /* 0x0000000306177220 */ /* 0x005fe20000410000 */
[----:B------:R-:W-:-:S03]  /*1930*/  FMUL.FTZ R2, R3, 0.5 ;  /* 0x3f00000003027820 */ /* 0x000fc60000410000 */
[----:B------:R-:W-:-:S04]  /*1940*/  FFMA R0, -R23, R23, R6 ;  /* 0x0000001717007223 */ /* 0x000fc80000000106 */
[----:B------:R-:W-:-:S07]  /*1950*/  FFMA R23, R0, R2, R23 ;  /* 0x0000000200177223 */ /* 0x000fce0000000017 */
.L_x_76:
[----:B------:R-:W-:Y:S05]  /*1960*/  BSYNC.RECONVERGENT B0 ;  /* 0x0000000000007941 */ /* 0x000fea0003800200 */
.L_x_74:
[----:B------:R-:W-:Y:S01]  /*1970*/  STG.E desc[UR6][R4.64], R23 ;  /* 0x0000001704007986 */ /* 0x000fe2000c101906 */
[----:B------:R-:W-:Y:S05]  /*1980*/  EXIT ;  /* 0x000000000000794d */ /* 0x000fea0003800000 */
        .weak           $__internal_0_$__cuda_sm20_sqrt_rn_f32_slowpath
        .type           $__internal_0_$__cuda_sm20_sqrt_rn_f32_slowpath,@function
        .size           $__internal_0_$__cuda_sm20_sqrt_rn_f32_slowpath,(.L_x_79 - $__internal_0_$__cuda_sm20_sqrt_rn_f32_slowpath)
$__internal_0_$__cuda_sm20_sqrt_rn_f32_slowpath:
[----:B------:R-:W-:-:S13]  /*1990*/  LOP3.LUT P0, RZ, R0, 0x7fffffff, RZ, 0xc0, !PT ;  /* 0x7fffffff00ff7812 */ /* 0x000fda000780c0ff */
[----:B------:R-:W-:Y:S01]  /*19a0*/  @!P0 MOV R23, R0 ;  /* 0x0000000000178202 */ /* 0x000fe20000000f00 */
[----:B------:R-:W-:Y:S06]  /*19b0*/  @!P0 BRA `(.L_x_77) ;  /* 0x0000000000408947 */ /* 0x000fec0003800000 */
[----:B------:R-:W-:-:S13]  /*19c0*/  FSETP.GEU.FTZ.AND P0, PT, R0, RZ, PT ;  /* 0x000000ff0000720b */ /* 0x000fda0003f1e000 */
[----:B------:R-:W-:Y:S01]  /*19d0*/  @!P0 MOV R23, 0x7fffffff ;  /* 0x7fffffff00178802 */ /* 0x000fe20000000f00 */
[----:B------:R-:W-:Y:S06]  /*19e0*/  @!P0 BRA `(.L_x_77) ;  /* 0x0000000000348947 */ /* 0x000fec0003800000 */
[----:B------:R-:W-:-:S13]  /*19f0*/  FSETP.GTU.FTZ.AND P0, PT, |R0|, +INF , PT ;  /* 0x7f8000000000780b */ /* 0x000fda0003f1c200 */
[----:B------:R-:W-:Y:S01]  /*1a00*/  @P0 FADD.FTZ R23, R0, 1 ;  /* 0x3f80000000170421 */ /* 0x000fe20000010000 */
[----:B------:R-:W-:Y:S06]  /*1a10*/  @P0 BRA `(.L_x_77) ;  /* 0x0000000000280947 */ /* 0x000fec0003800000 */
[----:B------:R-:W-:-:S13]  /*1a20*/  FSETP.NEU.FTZ.AND P0, PT, |R0|, +INF , PT ;  /* 0x7f8000000000780b */ /* 0x000fda0003f1d200 */
[----:B------:R-:W-:-:S04]  /*1a30*/  @P0 FFMA R24, R0, 1.84467440737095516160e+19, RZ ;  /* 0x5f80000000180823 */ /* 0x000fc800000000ff */
[----:B------:R-:W0:Y:S02]  /*1a40*/  @P0 MUFU.RSQ R23, R24 ;  /* 0x0000001800170308 */ /* 0x000e240000001400 */
[----:B0-----:R-:W-:-:S04]  /*1a50*/  @P0 FMUL.FTZ R22, R24, R23 ;  /* 0x0000001718160220 */ /* 0x001fc80000410000 */
[----:B------:R-:W-:-:S04]  /*1a60*/  @P0 FADD.FTZ R25, -R22, -RZ ;  /* 0x800000ff16190221 */ /* 0x000fc80000010100 */
[----:B------:R-:W-:Y:S01]  /*1a70*/  @P0 FFMA R25, R22, R25, R24 ;  /* 0x0000001916190223 */ /* 0x000fe20000000018 */
[----:B------:R-:W-:Y:S01]  /*1a80*/  @P0 FMUL.FTZ R24, R23, 0.5 ;  /* 0x3f00000017180820 */ /* 0x000fe20000410000 */
[----:B------:R-:W-:-:S03]  /*1a90*/  @!P0 MOV R23, R0 ;  /* 0x0000000000178202 */ /* 0x000fc60000000f00 */
[----:B------:R-:W-:-:S04]  /*1aa0*/  @P0 FFMA R24, R25, R24, R22 ;  /* 0x0000001819180223 */ /* 0x000fc80000000016 */
[----:B------:R-:W-:-:S07]  /*1ab0*/  @P0 FMUL.FTZ R23, R24, 2.3283064365386962891e-10 ;  /* 0x2f80000018170820 */ /* 0x000fce0000410000 */
.L_x_77:
[----:B------:R-:W-:Y:S01]  /*1ac0*/  HFMA2 R25, -RZ, RZ, 0, 0 ;  /* 0x00000000ff197431 */ /* 0x000fe200000001ff */
[----:B------:R-:W-:-:S04]  /*1ad0*/  MOV R24, R2 ;  /* 0x0000000200187202 */ /* 0x000fc80000000f00 */
[----:B------:R-:W-:Y:S05]  /*1ae0*/  RET.REL.NODEC R24 `(_Z6squarePfii) ;  /* 0xffffffe418447950 */ /* 0x000fea0003c3ffff */
.L_x_78:
[----:B------:R-:W-:-:S00]  /*1af0*/  BRA `(.L_x_78) ;  /* 0xfffffffc00fc7947 */ /* 0x000fc0000383ffff */
[----:B------:R-:W-:-:S00]  /*1b00*/  NOP ;  /* 0x0000000000007918 */ /* 0x000fc00000000000 */
[----:B------:R-:W-:-:S00]  /*1b10*/  NOP ;  /* 0x0000000000007918 */ /* 0x000fc00000000000 */
[----:B------:R-:W-:-:S00]  /*1b20*/  NOP ;  /* 0x0000000000007918 */ /* 0x000fc00000000000 */
[----:B------:R-:W-:-:S00]  /*1b30*/  NOP ;  /* 0x0000000000007918 */ /* 0x000fc00000000000 */
[----:B------:R-:W-:-:S00]  /*1b40*/  NOP ;  /* 0x0000000000007918 */ /* 0x000fc00000000000 */
[----:B------:R-:W-:-:S00]  /*1b50*/  NOP ;  /* 0x0000000000007918 */ /* 0x000fc00000000000 */
[----:B------:R-:W-:-:S00]  /*1b60*/  NOP ;  /* 0x0000000000007918 */ /* 0x000fc00000000000 */
[----:B------:R-:W-:-:S00]  /*1b70*/  NOP ;  /* 0x0000000000007918 */ /* 0x000fc00000000000 */
.L_x_79:


//--------------------- .nv.shared.reserved.0     --------------------------
	.section	.nv.shared.reserved.0,"aw",@nobits
	.weak		__nv_reservedSMEM_offset_0_alias
	.size		__nv_reservedSMEM_offset_0_alias, 0, 64
	.other		__nv_reservedSMEM_offset_0_alias,@"STO_CUDA_RESERVED_SHARED STV_DEFAULT"
__nv_reservedSMEM_offset_0_alias:
	.zero		0
	.zero		64


//--------------------- .nv.constant0._Z6squarePfii --------------------------
	.section	.nv.constant0._Z6squarePfii,"a",@progbits
	.sectionflags	@""
	.align	4
.nv.constant0._Z6squarePfii:
	.zero		912


//--------------------- SYMBOLS --------------------------

	.type		.nv.reservedSmem.offset0,@object
	.size		.nv.reservedSmem.offset0,0x4
